	.headerflags	@"EF_CUDA_TEXMODE_UNIFIED EF_CUDA_64BIT_ADDRESS EF_CUDA_ACCELERATORS EF_CUDA_SM90 EF_CUDA_VIRTUAL_SM(EF_CUDA_SM90)"
	.elftype	@"ET_EXEC"


//--------------------- .nv.info                  --------------------------
	.section	.nv.info,"",@"SHT_CUDA_INFO"
	.align	4


	//----- nvinfo : EIATTR_REGCOUNT
	.align		4
        /*0000*/ 	.byte	0x04, 0x2f
        /*0002*/ 	.short	(.L_1 - .L_0)
	.align		4
.L_0:
        /*0004*/ 	.word	index@(triton_poi_fused_cat_25)
        /*0008*/ 	.word	0x00000020


	//----- nvinfo : EIATTR_MIN_STACK_SIZE
	.align		4
.L_1:
        /*000c*/ 	.byte	0x04, 0x12
        /*000e*/ 	.short	(.L_3 - .L_2)
	.align		4
.L_2:
        /*0010*/ 	.word	index@(triton_poi_fused_cat_25)
        /*0014*/ 	.word	0x00000000


	//----- nvinfo : EIATTR_FRAME_SIZE
	.align		4
.L_3:
        /*0018*/ 	.byte	0x04, 0x11
        /*001a*/ 	.short	(.L_5 - .L_4)
	.align		4
.L_4:
        /*001c*/ 	.word	index@(triton_poi_fused_cat_25)
        /*0020*/ 	.word	0x00000000


	//----- nvinfo : EIATTR_MIN_STACK_SIZE
	.align		4
.L_5:
        /*0024*/ 	.byte	0x04, 0x12
        /*0026*/ 	.short	(.L_7 - .L_6)
	.align		4
.L_6:
        /*0028*/ 	.word	index@(triton_poi_fused_cat_25)
        /*002c*/ 	.word	0x00000000
.L_7:


//--------------------- .nv.info.triton_poi_fused_cat_25 --------------------------
	.section	.nv.info.triton_poi_fused_cat_25,"",@"SHT_CUDA_INFO"
	.sectionflags	@""
	.align	4


	//----- nvinfo : EIATTR_CUDA_API_VERSION
	.align		4
        /*0000*/ 	.byte	0x04, 0x37
        /*0002*/ 	.short	(.L_9 - .L_8)
.L_8:
        /*0004*/ 	.word	0x0000007c


	//----- nvinfo : EIATTR_KPARAM_INFO
	.align		4
.L_9:
        /*0008*/ 	.byte	0x04, 0x17
        /*000a*/ 	.short	(.L_11 - .L_10)
.L_10:
        /*000c*/ 	.word	0x00000000
        /*0010*/ 	.short	0x0004
        /*0012*/ 	.short	0x0020
        /*0014*/ 	.byte	0x00, 0xf0, 0x11, 0x00


	//----- nvinfo : EIATTR_KPARAM_INFO
	.align		4
.L_11:
        /*0018*/ 	.byte	0x04, 0x17
        /*001a*/ 	.short	(.L_13 - .L_12)
.L_12:
        /*001c*/ 	.word	0x00000000
        /*0020*/ 	.short	0x0003
        /*0022*/ 	.short	0x0018
        /*0024*/ 	.byte	0x00, 0xf4, 0x21, 0x00


	//----- nvinfo : EIATTR_KPARAM_INFO
	.align		4
.L_13:
        /*0028*/ 	.byte	0x04, 0x17
        /*002a*/ 	.short	(.L_15 - .L_14)
.L_14:
        /*002c*/ 	.word	0x00000000
        /*0030*/ 	.short	0x0002
        /*0032*/ 	.short	0x0010
        /*0034*/ 	.byte	0x00, 0xf4, 0x21, 0x00


	//----- nvinfo : EIATTR_KPARAM_INFO
	.align		4
.L_15:
        /*0038*/ 	.byte	0x04, 0x17
        /*003a*/ 	.short	(.L_17 - .L_16)
.L_16:
        /*003c*/ 	.word	0x00000000
        /*0040*/ 	.short	0x0001
        /*0042*/ 	.short	0x0008
        /*0044*/ 	.byte	0x00, 0xf4, 0x21, 0x00


	//----- nvinfo : EIATTR_KPARAM_INFO
	.align		4
.L_17:
        /*0048*/ 	.byte	0x04, 0x17
        /*004a*/ 	.short	(.L_19 - .L_18)
.L_18:
        /*004c*/ 	.word	0x00000000
        /*0050*/ 	.short	0x0000
        /*0052*/ 	.short	0x0000
        /*0054*/ 	.byte	0x00, 0xf4, 0x21, 0x00


	//----- nvinfo : EIATTR_SPARSE_MMA_MASK
	.align		4
.L_19:
        /*0058*/ 	.byte	0x03, 0x50
        /*005a*/ 	.short	0x0000


	//----- nvinfo : EIATTR_MAXREG_COUNT
	.align		4
        /*005c*/ 	.byte	0x03, 0x1b
        /*005e*/ 	.short	0x00ff


	//----- nvinfo : EIATTR_EXIT_INSTR_OFFSETS
	.align		4
        /*0060*/ 	.byte	0x04, 0x1c
        /*0062*/ 	.short	(.L_21 - .L_20)


	//   ....[0]....
.L_20:
        /*0064*/ 	.word	0x00000e60


	//----- nvinfo : EIATTR_REQNTID
	.align		4
.L_21:
        /*0068*/ 	.byte	0x04, 0x10
        /*006a*/ 	.short	(.L_23 - .L_22)
.L_22:
        /*006c*/ 	.word	0x00000080
        /*0070*/ 	.word	0x00000001
        /*0074*/ 	.word	0x00000001


	//----- nvinfo : EIATTR_CBANK_PARAM_SIZE
	.align		4
.L_23:
        /*0078*/ 	.byte	0x03, 0x19
        /*007a*/ 	.short	0x0024


	//----- nvinfo : EIATTR_PARAM_CBANK
	.align		4
        /*007c*/ 	.byte	0x04, 0x0a
        /*007e*/ 	.short	(.L_25 - .L_24)
	.align		4
.L_24:
        /*0080*/ 	.word	index@(.nv.constant0.triton_poi_fused_cat_25)
        /*0084*/ 	.short	0x0210
        /*0086*/ 	.short	0x0024


	//----- nvinfo : EIATTR_SW_WAR
	.align		4
.L_25:
        /*0088*/ 	.byte	0x04, 0x36
        /*008a*/ 	.short	(.L_27 - .L_26)
.L_26:
        /*008c*/ 	.word	0x00000008
.L_27:


//--------------------- .nv.callgraph             --------------------------
	.section	.nv.callgraph,"",@"SHT_CUDA_CALLGRAPH"
	.align	4
	.sectionentsize	8
	.align		4
        /*0000*/ 	.word	0x00000000
	.align		4
        /*0004*/ 	.word	0xffffffff
	.align		4
        /*0008*/ 	.word	0x00000000
	.align		4
        /*000c*/ 	.word	0xfffffffe
	.align		4
        /*0010*/ 	.word	0x00000000
	.align		4
        /*0014*/ 	.word	0xfffffffd
	.align		4
        /*0018*/ 	.word	0x00000000
	.align		4
        /*001c*/ 	.word	0xfffffffc


//--------------------- .text.triton_poi_fused_cat_25 --------------------------
	.section	.text.triton_poi_fused_cat_25,"ax",@progbits
	.align	128
        .global         triton_poi_fused_cat_25
        .type           triton_poi_fused_cat_25,@function
        .size           triton_poi_fused_cat_25,(.L_x_1 - triton_poi_fused_cat_25)
        .other          triton_poi_fused_cat_25,@"STO_CUDA_ENTRY STV_DEFAULT"
triton_poi_fused_cat_25:
.text.triton_poi_fused_cat_25:
[----:B------:R-:W-:Y:S01]  /*0000*/  LDC R1, c[0x0][0x28] ;  /* 0x00000a00ff017b82 */ /* 0x000fe20000000800 */
[----:B------:R-:W1:Y:S07]  /*0010*/  S2R R0, SR_TID.X ;  /* 0x0000000000007919 */ /* 0x000e6e0000002100 */
[----:B------:R-:W2:Y:S01]  /*0020*/  LDC.64 R8, c[0x0][0x218] ;  /* 0x00008600ff087b82 */ /* 0x000ea20000000a00 */
[----:B------:R-:W-:Y:S01]  /*0030*/  CS2R R12, SRZ ;  /* 0x00000000000c7805 */ /* 0x000fe2000001ff00 */
[----:B------:R-:W-:Y:S01]  /*0040*/  ULDC.64 UR4, c[0x0][0x208] ;  /* 0x0000820000047ab9 */ /* 0x000fe20000000a00 */
[----:B------:R-:W3:Y:S01]  /*0050*/  S2R R3, SR_CTAID.X ;  /* 0x0000000000037919 */ /* 0x000ee20000002500 */
[----:B------:R-:W-:Y:S01]  /*0060*/  CS2R R20, SRZ ;  /* 0x0000000000147805 */ /* 0x000fe2000001ff00 */
[----:B------:R-:W-:Y:S01]  /*0070*/  ULDC.64 UR6, c[0x0][0x220] ;  /* 0x0000880000067ab9 */ /* 0x000fe20000000a00 */
[----:B-1----:R-:W-:Y:S01]  /*0080*/  IMAD.SHL.U32 R0, R0, 0x4, RZ ;  /* 0x0000000400007824 */ /* 0x002fe200078e00ff */
[----:B---3--:R-:W-:-:S04]  /*0090*/  SHF.R.S32.HI R2, RZ, 0x15, R3 ;  /* 0x00000015ff027819 */ /* 0x008fc80000011403 */
[----:B------:R-:W-:Y:S02]  /*00a0*/  LOP3.LUT R0, R0, 0x1fc, RZ, 0xc0, !PT ;  /* 0x000001fc00007812 */ /* 0x000fe400078ec0ff */
[----:B------:R-:W-:-:S03]  /*00b0*/  SGXT R2, R2, 0x1 ;  /* 0x000000010202781a */ /* 0x000fc60000000200 */
[----:B------:R-:W-:-:S05]  /*00c0*/  IMAD R0, R3, 0x400, R0 ;  /* 0x0000040003007824 */ /* 0x000fca00078e0200 */
[-C--:B------:R-:W-:Y:S02]  /*00d0*/  LEA.HI R3, R2, R0.reuse, RZ, 0x6 ;  /* 0x0000000002037211 */ /* 0x080fe400078f30ff */
[----:B------:R-:W-:Y:S02]  /*00e0*/  SHF.R.S32.HI R5, RZ, 0x1f, R0 ;  /* 0x0000001fff057819 */ /* 0x000fe40000011400 */
[----:B------:R-:W-:Y:S02]  /*00f0*/  SHF.R.S32.HI R3, RZ, 0x6, R3 ;  /* 0x00000006ff037819 */ /* 0x000fe40000011403 */
[----:B------:R-:W-:-:S03]  /*0100*/  LEA.HI R6, R5, R0, RZ, 0x3 ;  /* 0x0000000005067211 */ /* 0x000fc600078f18ff */
[----:B------:R-:W-:Y:S01]  /*0110*/  IMAD.HI R4, R3, 0x2aaaaaab, RZ ;  /* 0x2aaaaaab03047827 */ /* 0x000fe200078e02ff */
[----:B------:R-:W-:-:S04]  /*0120*/  SHF.R.S32.HI R7, RZ, 0x3, R6 ;  /* 0x00000003ff077819 */ /* 0x000fc80000011406 */
[----:B------:R-:W-:-:S04]  /*0130*/  SHF.R.U32.HI R5, RZ, 0x1f, R4 ;  /* 0x0000001fff057819 */ /* 0x000fc80000011604 */
[----:B------:R-:W-:Y:S02]  /*0140*/  LEA.HI R4, R4, R5, RZ, 0x1a ;  /* 0x0000000504047211 */ /* 0x000fe400078fd0ff */
[----:B------:R-:W-:-:S03]  /*0150*/  LEA.HI R5, R7, R7, RZ, 0x3 ;  /* 0x0000000707057211 */ /* 0x000fc600078f18ff */
[----:B------:R-:W-:Y:S01]  /*0160*/  IMAD R19, R4, -0x180, R3 ;  /* 0xfffffe8004137824 */ /* 0x000fe200078e0203 */
[----:B------:R-:W-:Y:S02]  /*0170*/  LOP3.LUT R4, R5, 0xfffffff8, RZ, 0xc0, !PT ;  /* 0xfffffff805047812 */ /* 0x000fe400078ec0ff */
[----:B------:R-:W-:Y:S02]  /*0180*/  LOP3.LUT R3, R6, 0xfffffff8, RZ, 0xc0, !PT ;  /* 0xfffffff806037812 */ /* 0x000fe400078ec0ff */
[----:B------:R-:W-:Y:S01]  /*0190*/  ISETP.GT.AND P0, PT, R19, 0x7f, PT ;  /* 0x0000007f1300780c */ /* 0x000fe20003f04270 */
[----:B------:R-:W-:-:S04]  /*01a0*/  IMAD.IADD R11, R7, 0x1, -R4 ;  /* 0x00000001070b7824 */ /* 0x000fc800078e0a04 */
[----:B--2---:R-:W-:Y:S01]  /*01b0*/  IMAD.WIDE R10, R11, 0x8, R8 ;  /* 0x000000080b0a7825 */ /* 0x004fe200078e0208 */
[----:B------:R-:W-:-:S03]  /*01c0*/  CS2R R4, SRZ ;  /* 0x0000000000047805 */ /* 0x000fc6000001ff00 */
[----:B------:R-:W-:-:S04]  /*01d0*/  IMAD.IADD R3, R0, 0x1, -R3 ;  /* 0x0000000100037824 */ /* 0x000fc800078e0a03 */
[----:B------:R1:W2:Y:S01]  /*01e0*/  @P0 LDG.E.EL.64 R12, desc[UR4][R10.64] ;  /* 0x000000040a0c0981 */ /* 0x0002a2000c2e1b00 */
[----:B------:R-:W-:Y:S01]  /*01f0*/  CS2R R6, SRZ ;  /* 0x0000000000067805 */ /* 0x000fe2000001ff00 */
[----:B------:R-:W-:-:S05]  /*0200*/  IMAD.WIDE R26, R3, 0x8, R8 ;  /* 0x00000008031a7825 */ /* 0x000fca00078e0208 */
[----:B------:R-:W3:Y:S01]  /*0210*/  @P0 LDG.E.EL.128 R4, desc[UR4][R26.64] ;  /* 0x000000041a040981 */ /* 0x000ee2000c2e1d00 */
[C---:B------:R-:W-:Y:S02]  /*0220*/  VIADD R3, R0.reuse, 0x200 ;  /* 0x0000020000037836 */ /* 0x040fe40000000000 */
[----:B-1----:R-:W-:-:S03]  /*0230*/  VIADD R11, R0, 0x2 ;  /* 0x00000002000b7836 */ /* 0x002fc60000000000 */
[CC--:B------:R-:W-:Y:S02]  /*0240*/  LEA.HI R14, R2.reuse, R3.reuse, RZ, 0x6 ;  /* 0x00000003020e7211 */ /* 0x0c0fe400078f30ff */
[C---:B------:R-:W-:Y:S02]  /*0250*/  LEA.HI R10, R2.reuse, R3, RZ, 0x3 ;  /* 0x00000003020a7211 */ /* 0x040fe400078f18ff */
[----:B------:R-:W-:Y:S02]  /*0260*/  SHF.R.S32.HI R14, RZ, 0x6, R14 ;  /* 0x00000006ff0e7819 */ /* 0x000fe4000001140e */
[----:B------:R-:W-:Y:S02]  /*0270*/  SHF.R.S32.HI R10, RZ, 0x3, R10 ;  /* 0x00000003ff0a7819 */ /* 0x000fe4000001140a */
[----:B------:R-:W-:Y:S01]  /*0280*/  LEA.HI R17, R2, R11, RZ, 0x3 ;  /* 0x0000000b02117211 */ /* 0x000fe200078f18ff */
[----:B------:R-:W-:-:S05]  /*0290*/  IMAD.HI R15, R14, 0x2aaaaaab, RZ ;  /* 0x2aaaaaab0e0f7827 */ /* 0x000fca00078e02ff */
[----:B------:R-:W-:-:S04]  /*02a0*/  SHF.R.U32.HI R16, RZ, 0x1f, R15 ;  /* 0x0000001fff107819 */ /* 0x000fc8000001160f */
[----:B------:R-:W-:Y:S02]  /*02b0*/  LEA.HI R15, R15, R16, RZ, 0x1a ;  /* 0x000000100f0f7211 */ /* 0x000fe400078fd0ff */
[----:B------:R-:W-:-:S03]  /*02c0*/  LEA.HI R16, R10, R10, RZ, 0x3 ;  /* 0x0000000a0a107211 */ /* 0x000fc600078f18ff */
[----:B------:R-:W-:Y:S01]  /*02d0*/  IMAD R2, R15, -0x180, R14 ;  /* 0xfffffe800f027824 */ /* 0x000fe200078e020e */
[----:B------:R-:W-:Y:S02]  /*02e0*/  LOP3.LUT R14, R17, 0xfffffff8, RZ, 0xc0, !PT ;  /* 0xfffffff8110e7812 */ /* 0x000fe400078ec0ff */
[----:B------:R-:W-:Y:S02]  /*02f0*/  LOP3.LUT R15, R16, 0xfffffff8, RZ, 0xc0, !PT ;  /* 0xfffffff8100f7812 */ /* 0x000fe400078ec0ff */
[----:B------:R-:W-:Y:S01]  /*0300*/  ISETP.GT.AND P1, PT, R2, 0x7f, PT ;  /* 0x0000007f0200780c */ /* 0x000fe20003f24270 */
[----:B------:R-:W-:Y:S02]  /*0310*/  IMAD.IADD R17, R11, 0x1, -R14 ;  /* 0x000000010b117824 */ /* 0x000fe400078e0a0e */
[----:B------:R-:W-:Y:S01]  /*0320*/  IMAD.IADD R15, R10, 0x1, -R15 ;  /* 0x000000010a0f7824 */ /* 0x000fe200078e0a0f */
[----:B------:R-:W-:Y:S01]  /*0330*/  CS2R R10, SRZ ;  /* 0x00000000000a7805 */ /* 0x000fe2000001ff00 */
[----:B------:R-:W-:-:S04]  /*0340*/  IMAD.WIDE R16, R17, 0x8, R8 ;  /* 0x0000000811107825 */ /* 0x000fc800078e0208 */
[----:B------:R-:W-:Y:S01]  /*0350*/  IMAD.WIDE R14, R15, 0x8, R8 ;  /* 0x000000080f0e7825 */ /* 0x000fe200078e0208 */
[----:B------:R-:W-:-:S04]  /*0360*/  CS2R R8, SRZ ;  /* 0x0000000000087805 */ /* 0x000fc8000001ff00 */
[----:B------:R1:W4:Y:S04]  /*0370*/  @P1 LDG.E.EL.64 R20, desc[UR4][R14.64] ;  /* 0x000000040e141981 */ /* 0x000328000c2e1b00 */
[----:B------:R-:W5:Y:S01]  /*0380*/  @P0 LDG.E.EL.128 R8, desc[UR4][R16.64] ;  /* 0x0000000410080981 */ /* 0x000f62000c2e1d00 */
[----:B--2---:R-:W-:Y:S02]  /*0390*/  SEL R18, R13, RZ, P0 ;  /* 0x000000ff0d127207 */ /* 0x004fe40000000000 */
[----:B------:R-:W-:Y:S02]  /*03a0*/  SEL R23, R12, RZ, P0 ;  /* 0x000000ff0c177207 */ /* 0x000fe40000000000 */
[----:B------:R-:W-:Y:S02]  /*03b0*/  SHF.R.U32.HI R13, RZ, 0x1d, R18 ;  /* 0x0000001dff0d7819 */ /* 0x000fe40000011612 */
[----:B---3--:R-:W-:-:S02]  /*03c0*/  SEL R5, R5, RZ, P0 ;  /* 0x000000ff05057207 */ /* 0x008fc40000000000 */
[----:B------:R-:W-:Y:S02]  /*03d0*/  LOP3.LUT R12, R13, 0x4, RZ, 0xc0, !PT ;  /* 0x000000040d0c7812 */ /* 0x000fe400078ec0ff */
[----:B------:R-:W-:Y:S01]  /*03e0*/  SEL R24, R4, RZ, P0 ;  /* 0x000000ff04187207 */ /* 0x000fe20000000000 */
[----:B------:R-:W-:Y:S01]  /*03f0*/  IMAD.HI R4, R0, 0x2aaaaaab, RZ ;  /* 0x2aaaaaab00047827 */ /* 0x000fe200078e02ff */
[----:B------:R-:W-:Y:S02]  /*0400*/  IADD3 R23, P2, R12, R23, RZ ;  /* 0x000000170c177210 */ /* 0x000fe40007f5e0ff */
[----:B------:R-:W-:Y:S02]  /*0410*/  SHF.R.U32.HI R12, RZ, 0x1b, R5 ;  /* 0x0000001bff0c7819 */ /* 0x000fe40000011605 */
[----:B------:R-:W-:Y:S01]  /*0420*/  SHF.R.U32.HI R13, RZ, 0x1f, R4 ;  /* 0x0000001fff0d7819 */ /* 0x000fe20000011604 */
[----:B------:R-:W-:Y:S01]  /*0430*/  IMAD.X R18, RZ, RZ, R18, P2 ;  /* 0x000000ffff127224 */ /* 0x000fe200010e0612 */
[----:B-1----:R-:W-:Y:S01]  /*0440*/  LEA R14, P2, R24, UR6, 0x2 ;  /* 0x00000006180e7c11 */ /* 0x002fe2000f8410ff */
[----:B------:R-:W-:Y:S01]  /*0450*/  IMAD.SHL.U32 R22, R23, 0x10, RZ ;  /* 0x0000001017167824 */ /* 0x000fe200078e00ff */
[----:B------:R-:W-:-:S02]  /*0460*/  LOP3.LUT R15, R12, 0x10, RZ, 0xc0, !PT ;  /* 0x000000100c0f7812 */ /* 0x000fc400078ec0ff */
[----:B------:R-:W-:Y:S02]  /*0470*/  SHF.L.U64.HI R18, R23, 0x4, R18 ;  /* 0x0000000417127819 */ /* 0x000fe40000010212 */
[----:B------:R-:W-:Y:S02]  /*0480*/  LEA.HI.X R23, R24, UR7, R5, 0x2, P2 ;  /* 0x0000000718177c11 */ /* 0x000fe400090f1405 */
[----:B------:R-:W-:Y:S02]  /*0490*/  IADD3 R12, P2, P3, R22, R14, R15 ;  /* 0x0000000e160c7210 */ /* 0x000fe40007b5e00f */
[----:B------:R-:W-:Y:S01]  /*04a0*/  LEA.HI.SX32 R5, R4, R13, 0x14 ;  /* 0x0000000d04057211 */ /* 0x000fe200078fa2ff */
[----:B------:R-:W-:Y:S01]  /*04b0*/  IMAD.SHL.U32 R4, R19, 0x10, RZ ;  /* 0x0000001013047824 */ /* 0x000fe200078e00ff */
[----:B------:R-:W-:Y:S02]  /*04c0*/  IADD3.X R13, R18, R23, RZ, P2, P3 ;  /* 0x00000017120d7210 */ /* 0x000fe400017e64ff */
[----:B------:R-:W-:Y:S01]  /*04d0*/  SEL R6, R6, RZ, P0 ;  /* 0x000000ff06067207 */ /* 0x000fe20000000000 */
[----:B------:R-:W-:Y:S01]  /*04e0*/  IMAD.SHL.U32 R24, R5, 0x1000, RZ ;  /* 0x0000100005187824 */ /* 0x000fe200078e00ff */
[----:B------:R-:W-:Y:S01]  /*04f0*/  SEL R7, R7, RZ, P0 ;  /* 0x000000ff07077207 */ /* 0x000fe20000000000 */
[----:B------:R-:W-:Y:S01]  /*0500*/  IMAD.WIDE R12, R4, 0x4, R12 ;  /* 0x00000004040c7825 */ /* 0x000fe200078e020c */
[----:B------:R-:W-:-:S02]  /*0510*/  LEA R29, P2, R6, UR6, 0x2 ;  /* 0x00000006061d7c11 */ /* 0x000fc4000f8410ff */
[--C-:B------:R-:W-:Y:S02]  /*0520*/  SHF.R.U32.HI R28, RZ, 0x1b, R7.reuse ;  /* 0x0000001bff1c7819 */ /* 0x100fe40000011607 */
[----:B------:R-:W-:Y:S01]  /*0530*/  LEA.HI.X R7, R6, UR7, R7, 0x2, P2 ;  /* 0x0000000706077c11 */ /* 0x000fe200090f1407 */
[----:B------:R-:W-:Y:S01]  /*0540*/  IMAD.MOV.U32 R6, RZ, RZ, RZ ;  /* 0x000000ffff067224 */ /* 0x000fe200078e00ff */
[----:B------:R-:W-:Y:S01]  /*0550*/  CS2R R14, SRZ ;  /* 0x00000000000e7805 */ /* 0x000fe2000001ff00 */
[----:B------:R-:W-:Y:S01]  /*0560*/  IMAD.WIDE R12, R24, 0x4, R12 ;  /* 0x00000004180c7825 */ /* 0x000fe200078e020c */
[----:B------:R-:W-:-:S04]  /*0570*/  LOP3.LUT R28, R28, 0x10, RZ, 0xc0, !PT ;  /* 0x000000101c1c7812 */ /* 0x000fc800078ec0ff */
[----:B------:R1:W2:Y:S01]  /*0580*/  @P0 LDG.E.EL R6, desc[UR4][R12.64+-0x2000] ;  /* 0xffe000040c060981 */ /* 0x0002a2000c2e1900 */
[----:B------:R-:W-:Y:S02]  /*0590*/  IADD3 R28, P2, P3, R22, R29, R28 ;  /* 0x0000001d161c7210 */ /* 0x000fe40007b5e01c */
[----:B-1----:R-:W-:-:S06]  /*05a0*/  CS2R R12, SRZ ;  /* 0x00000000000c7805 */ /* 0x002fcc000001ff00 */
[----:B------:R1:W3:Y:S01]  /*05b0*/  @P1 LDG.E.EL.128 R12, desc[UR4][R26.64] ;  /* 0x000000041a0c1981 */ /* 0x0002e2000c2e1d00 */
[----:B------:R-:W-:Y:S02]  /*05c0*/  IADD3.X R29, R18, R7, RZ, P2, P3 ;  /* 0x00000007121d7210 */ /* 0x000fe400017e64ff */
[----:B----4-:R-:W-:Y:S02]  /*05d0*/  SEL R7, R21, RZ, P1 ;  /* 0x000000ff15077207 */ /* 0x010fe40000800000 */
[----:B-----5:R-:W-:Y:S02]  /*05e0*/  SEL R21, R8, RZ, P0 ;  /* 0x000000ff08157207 */ /* 0x020fe40000000000 */
[----:B------:R-:W-:Y:S02]  /*05f0*/  SEL R8, R9, RZ, P0 ;  /* 0x000000ff09087207 */ /* 0x000fe40000000000 */
[----:B------:R-:W-:Y:S01]  /*0600*/  SEL R23, R10, RZ, P0 ;  /* 0x000000ff0a177207 */ /* 0x000fe20000000000 */
[----:B-1----:R-:W-:Y:S01]  /*0610*/  VIADD R26, R0, 0x200 ;  /* 0x00000200001a7836 */ /* 0x002fe20000000000 */
[----:B------:R-:W-:-:S02]  /*0620*/  SEL R10, R11, RZ, P0 ;  /* 0x000000ff0b0a7207 */ /* 0x000fc40000000000 */
[----:B------:R-:W-:Y:S02]  /*0630*/  SHF.R.U32.HI R11, RZ, 0x1b, R8 ;  /* 0x0000001bff0b7819 */ /* 0x000fe40000011608 */
[----:B------:R-:W-:Y:S01]  /*0640*/  SEL R25, R20, RZ, P1 ;  /* 0x000000ff14197207 */ /* 0x000fe20000800000 */
[----:B------:R-:W-:Y:S01]  /*0650*/  IMAD.HI R26, R26, 0x2aaaaaab, RZ ;  /* 0x2aaaaaab1a1a7827 */ /* 0x000fe200078e02ff */
[----:B------:R-:W-:Y:S02]  /*0660*/  LEA R20, P3, R21, UR6, 0x2 ;  /* 0x0000000615147c11 */ /* 0x000fe4000f8610ff */
[----:B------:R-:W-:Y:S02]  /*0670*/  LOP3.LUT R11, R11, 0x10, RZ, 0xc0, !PT ;  /* 0x000000100b0b7812 */ /* 0x000fe400078ec0ff */
[----:B------:R-:W-:Y:S02]  /*0680*/  SHF.R.U32.HI R9, RZ, 0x1b, R10 ;  /* 0x0000001bff097819 */ /* 0x000fe4000001160a */
[----:B------:R-:W-:-:S02]  /*0690*/  LEA.HI.X R21, R21, UR7, R8, 0x2, P3 ;  /* 0x0000000715157c11 */ /* 0x000fc400098f1408 */
[----:B------:R-:W-:Y:S02]  /*06a0*/  IADD3 R20, P4, P3, R22, R20, R11 ;  /* 0x0000001416147210 */ /* 0x000fe40007b9e00b */
[----:B------:R-:W-:Y:S02]  /*06b0*/  LEA R8, P5, R23, UR6, 0x2 ;  /* 0x0000000617087c11 */ /* 0x000fe4000f8a10ff */
[----:B------:R-:W-:Y:S02]  /*06c0*/  LOP3.LUT R9, R9, 0x10, RZ, 0xc0, !PT ;  /* 0x0000001009097812 */ /* 0x000fe400078ec0ff */
[----:B------:R-:W-:Y:S02]  /*06d0*/  SHF.R.U32.HI R11, RZ, 0x1f, R26 ;  /* 0x0000001fff0b7819 */ /* 0x000fe4000001161a */
[----:B------:R-:W-:Y:S02]  /*06e0*/  LEA.HI.X R23, R23, UR7, R10, 0x2, P5 ;  /* 0x0000000717177c11 */ /* 0x000fe4000a8f140a */
[----:B------:R-:W-:-:S02]  /*06f0*/  LEA.HI.SX32 R26, R26, R11, 0x14 ;  /* 0x0000000b1a1a7211 */ /* 0x000fc400078fa2ff */
[----:B------:R-:W-:Y:S02]  /*0700*/  CS2R R10, SRZ ;  /* 0x00000000000a7805 */ /* 0x000fe4000001ff00 */
[----:B------:R-:W-:Y:S02]  /*0710*/  IADD3 R22, P5, P6, R22, R8, R9 ;  /* 0x0000000816167210 */ /* 0x000fe40007ebe009 */
[----:B------:R-:W-:-:S06]  /*0720*/  CS2R R8, SRZ ;  /* 0x0000000000087805 */ /* 0x000fcc000001ff00 */
[----:B------:R1:W4:Y:S01]  /*0730*/  @P1 LDG.E.EL.128 R8, desc[UR4][R16.64] ;  /* 0x0000000410081981 */ /* 0x000322000c2e1d00 */
[C---:B------:R-:W-:Y:S02]  /*0740*/  IADD3.X R21, R18.reuse, R21, RZ, P4, P3 ;  /* 0x0000001512157210 */ /* 0x040fe400027e64ff */
[----:B------:R-:W-:Y:S02]  /*0750*/  IADD3.X R23, R18, R23, RZ, P5, P6 ;  /* 0x0000001712177210 */ /* 0x000fe40002fec4ff */
[----:B------:R-:W-:-:S04]  /*0760*/  SHF.R.U32.HI R18, RZ, 0x1d, R7 ;  /* 0x0000001dff127819 */ /* 0x000fc80000011607 */
[----:B------:R-:W-:-:S04]  /*0770*/  LOP3.LUT R18, R18, 0x4, RZ, 0xc0, !PT ;  /* 0x0000000412127812 */ /* 0x000fc800078ec0ff */
[----:B------:R-:W-:Y:S01]  /*0780*/  IADD3 R25, P3, R18, R25, RZ ;  /* 0x0000001912197210 */ /* 0x000fe20007f7e0ff */
[----:B------:R-:W-:-:S04]  /*0790*/  IMAD.HI R18, R3, 0x2aaaaaab, RZ ;  /* 0x2aaaaaab03127827 */ /* 0x000fc800078e02ff */
[----:B------:R-:W-:Y:S01]  /*07a0*/  IMAD.WIDE R28, R4, 0x4, R28 ;  /* 0x00000004041c7825 */ /* 0x000fe200078e021c */
[----:B-1----:R-:W-:-:S03]  /*07b0*/  SHF.R.U32.HI R17, RZ, 0x1f, R18 ;  /* 0x0000001fff117819 */ /* 0x002fc60000011612 */
[----:B------:R-:W-:-:S04]  /*07c0*/  IMAD.WIDE R20, R4, 0x4, R20 ;  /* 0x0000000404147825 */ /* 0x000fc800078e0214 */
[----:B------:R-:W-:Y:S01]  /*07d0*/  IMAD.WIDE R22, R4, 0x4, R22 ;  /* 0x0000000404167825 */ /* 0x000fe200078e0216 */
[----:B------:R-:W-:-:S03]  /*07e0*/  LEA.HI.SX32 R16, R18, R17, 0x14 ;  /* 0x0000001112107211 */ /* 0x000fc600078fa2ff */
[----:B------:R-:W-:Y:S01]  /*07f0*/  IMAD.X R18, RZ, RZ, R7, P3 ;  /* 0x000000ffff127224 */ /* 0x000fe200018e0607 */
[----:B------:R-:W-:Y:S01]  /*0800*/  ISETP.GE.AND P2, PT, R19, 0x80, PT ;  /* 0x000000801300780c */ /* 0x000fe20003f46270 */
[----:B------:R-:W-:Y:S02]  /*0810*/  IMAD.MOV.U32 R19, RZ, RZ, RZ ;  /* 0x000000ffff137224 */ /* 0x000fe400078e00ff */
[----:B------:R-:W-:-:S05]  /*0820*/  IMAD.WIDE R28, R24, 0x4, R28 ;  /* 0x00000004181c7825 */ /* 0x000fca00078e021c */
[----:B------:R1:W5:Y:S01]  /*0830*/  @P0 LDG.E.EL R19, desc[UR4][R28.64+-0x2000] ;  /* 0xffe000041c130981 */ /* 0x000362000c2e1900 */
[----:B------:R-:W-:Y:S02]  /*0840*/  IMAD.MOV.U32 R7, RZ, RZ, RZ ;  /* 0x000000ffff077224 */ /* 0x000fe400078e00ff */
[----:B------:R-:W-:-:S04]  /*0850*/  IMAD.WIDE R20, R24, 0x4, R20 ;  /* 0x0000000418147825 */ /* 0x000fc800078e0214 */
[----:B------:R-:W-:Y:S01]  /*0860*/  IMAD.SHL.U32 R26, R26, 0x1000, RZ ;  /* 0x000010001a1a7824 */ /* 0x000fe200078e00ff */
[----:B------:R2:W5:Y:S01]  /*0870*/  @P0 LDG.E.EL R7, desc[UR4][R20.64+-0x2000] ;  /* 0xffe0000414070981 */ /* 0x000562000c2e1900 */
[----:B-1----:R-:W-:-:S04]  /*0880*/  IMAD R28, R5, -0x6000, R0 ;  /* 0xffffa000051c7824 */ /* 0x002fc800078e0200 */
[----:B------:R-:W-:Y:S02]  /*0890*/  IMAD R5, R5, 0x2000, R28 ;  /* 0x0000200005057824 */ /* 0x000fe400078e021c */
[----:B------:R-:W-:Y:S01]  /*08a0*/  IMAD.WIDE R22, R24, 0x4, R22 ;  /* 0x0000000418167825 */ /* 0x000fe200078e0216 */
[----:B---3--:R-:W-:Y:S02]  /*08b0*/  SEL R4, R12, RZ, P1 ;  /* 0x000000ff0c047207 */ /* 0x008fe40000800000 */
[----:B------:R-:W-:Y:S02]  /*08c0*/  SEL R13, R13, RZ, P1 ;  /* 0x000000ff0d0d7207 */ /* 0x000fe40000800000 */
[C---:B------:R-:W-:Y:S02]  /*08d0*/  LEA R12, P4, R4.reuse, UR6, 0x2 ;  /* 0x00000006040c7c11 */ /* 0x040fe4000f8810ff */
[--C-:B------:R-:W-:Y:S02]  /*08e0*/  SHF.R.U32.HI R17, RZ, 0x1b, R13.reuse ;  /* 0x0000001bff117819 */ /* 0x100fe4000001160d */
[----:B------:R-:W-:Y:S01]  /*08f0*/  LEA.HI.X R4, R4, UR7, R13, 0x2, P4 ;  /* 0x0000000704047c11 */ /* 0x000fe2000a0f140d */
[C---:B------:R-:W-:Y:S01]  /*0900*/  IMAD R13, R16.reuse, -0x6000, R3 ;  /* 0xffffa000100d7824 */ /* 0x040fe200078e0203 */
[C---:B------:R-:W-:Y:S01]  /*0910*/  SHF.L.U64.HI R3, R25.reuse, 0x4, R18 ;  /* 0x0000000419037819 */ /* 0x040fe20000010212 */
[----:B------:R-:W-:Y:S01]  /*0920*/  IMAD.SHL.U32 R25, R25, 0x10, RZ ;  /* 0x0000001019197824 */ /* 0x000fe200078e00ff */
[----:B------:R-:W-:Y:S01]  /*0930*/  LOP3.LUT R17, R17, 0x10, RZ, 0xc0, !PT ;  /* 0x0000001011117812 */ /* 0x000fe200078ec0ff */
[----:B------:R-:W-:-:S03]  /*0940*/  IMAD R16, R16, 0x2000, R13 ;  /* 0x0000200010107824 */ /* 0x000fc600078e020d */
[----:B------:R-:W-:Y:S01]  /*0950*/  IADD3 R12, P3, P4, R25, R12, R17 ;  /* 0x0000000c190c7210 */ /* 0x000fe20007c7e011 */
[----:B------:R-:W-:-:S03]  /*0960*/  IMAD.SHL.U32 R17, R2, 0x10, RZ ;  /* 0x0000001002117824 */ /* 0x000fc600078e00ff */
[----:B------:R-:W-:Y:S02]  /*0970*/  IADD3.X R13, R3, R4, RZ, P3, P4 ;  /* 0x00000004030d7210 */ /* 0x000fe40001fe84ff */
[----:B------:R-:W-:Y:S02]  /*0980*/  SEL R15, R15, RZ, P1 ;  /* 0x000000ff0f0f7207 */ /* 0x000fe40000800000 */
[----:B------:R-:W-:Y:S01]  /*0990*/  SEL R14, R14, RZ, P1 ;  /* 0x000000ff0e0e7207 */ /* 0x000fe20000800000 */
[----:B------:R-:W-:Y:S01]  /*09a0*/  IMAD.WIDE R12, R17, 0x4, R12 ;  /* 0x00000004110c7825 */ /* 0x000fe200078e020c */
[----:B------:R-:W-:Y:S02]  /*09b0*/  SHF.R.U32.HI R28, RZ, 0x1b, R15 ;  /* 0x0000001bff1c7819 */ /* 0x000fe4000001160f */
[----:B------:R-:W-:Y:S01]  /*09c0*/  LEA R27, P3, R14, UR6, 0x2 ;  /* 0x000000060e1b7c11 */ /* 0x000fe2000f8610ff */
[----:B------:R-:W-:Y:S01]  /*09d0*/  IMAD.MOV.U32 R4, RZ, RZ, RZ ;  /* 0x000000ffff047224 */ /* 0x000fe200078e00ff */
[----:B------:R-:W-:Y:S01]  /*09e0*/  LOP3.LUT R28, R28, 0x10, RZ, 0xc0, !PT ;  /* 0x000000101c1c7812 */ /* 0x000fe200078ec0ff */
[----:B0-2---:R-:W-:-:S02]  /*09f0*/  IMAD.WIDE R20, R26, 0x4, R12 ;  /* 0x000000041a147825 */ /* 0x005fc400078e020c */
[----:B------:R-:W0:Y:S01]  /*0a00*/  LDC.64 R12, c[0x0][0x210] ;  /* 0x00008400ff0c7b82 */ /* 0x000e220000000a00 */
[----:B------:R-:W-:Y:S01]  /*0a10*/  LEA.HI.X R24, R14, UR7, R15, 0x2, P3 ;  /* 0x000000070e187c11 */ /* 0x000fe200098f140f */
[----:B------:R1:W2:Y:S01]  /*0a20*/  @P0 LDG.E.EL R4, desc[UR4][R22.64+-0x2000] ;  /* 0xffe0000416040981 */ /* 0x0002a2000c2e1900 */
[----:B------:R-:W-:Y:S01]  /*0a30*/  IADD3 R14, P3, P4, R25, R27, R28 ;  /* 0x0000001b190e7210 */ /* 0x000fe20007c7e01c */
[----:B------:R-:W-:-:S06]  /*0a40*/  IMAD.MOV.U32 R18, RZ, RZ, RZ ;  /* 0x000000ffff127224 */ /* 0x000fcc00078e00ff */
[----:B------:R3:W2:Y:S01]  /*0a50*/  @P1 LDG.E.EL R18, desc[UR4][R20.64+-0x2000] ;  /* 0xffe0000414121981 */ /* 0x0006a2000c2e1900 */
[----:B----4-:R-:W-:Y:S02]  /*0a60*/  SEL R28, R9, RZ, P1 ;  /* 0x000000ff091c7207 */ /* 0x010fe40000800000 */
[----:B-1----:R-:W-:Y:S02]  /*0a70*/  SEL R23, R11, RZ, P1 ;  /* 0x000000ff0b177207 */ /* 0x002fe40000800000 */
[----:B------:R-:W-:Y:S02]  /*0a80*/  SEL R15, R8, RZ, P1 ;  /* 0x000000ff080f7207 */ /* 0x000fe40000800000 */
[----:B------:R-:W-:Y:S02]  /*0a90*/  SEL R11, R10, RZ, P1 ;  /* 0x000000ff0a0b7207 */ /* 0x000fe40000800000 */
[----:B------:R-:W-:Y:S02]  /*0aa0*/  SHF.R.U32.HI R10, RZ, 0x1b, R28 ;  /* 0x0000001bff0a7819 */ /* 0x000fe4000001161c */
[----:B------:R-:W-:-:S02]  /*0ab0*/  SHF.R.U32.HI R9, RZ, 0x1b, R23 ;  /* 0x0000001bff097819 */ /* 0x000fc40000011617 */
[----:B------:R-:W-:Y:S02]  /*0ac0*/  LEA R8, P5, R15, UR6, 0x2 ;  /* 0x000000060f087c11 */ /* 0x000fe4000f8a10ff */
[----:B------:R-:W-:Y:S02]  /*0ad0*/  LEA R22, P6, R11, UR6, 0x2 ;  /* 0x000000060b167c11 */ /* 0x000fe4000f8c10ff */
[----:B------:R-:W-:Y:S02]  /*0ae0*/  LOP3.LUT R10, R10, 0x10, RZ, 0xc0, !PT ;  /* 0x000000100a0a7812 */ /* 0x000fe400078ec0ff */
[----:B------:R-:W-:Y:S02]  /*0af0*/  LOP3.LUT R9, R9, 0x10, RZ, 0xc0, !PT ;  /* 0x0000001009097812 */ /* 0x000fe400078ec0ff */
[----:B------:R-:W-:Y:S02]  /*0b00*/  LEA.HI.X R28, R15, UR7, R28, 0x2, P5 ;  /* 0x000000070f1c7c11 */ /* 0x000fe4000a8f141c */
[----:B------:R-:W-:-:S02]  /*0b10*/  LEA.HI.X R23, R11, UR7, R23, 0x2, P6 ;  /* 0x000000070b177c11 */ /* 0x000fc4000b0f1417 */
[----:B---3--:R-:W-:Y:S02]  /*0b20*/  IADD3 R20, P5, P6, R25, R8, R10 ;  /* 0x0000000819147210 */ /* 0x008fe40007ebe00a */
[----:B------:R-:W-:Y:S02]  /*0b30*/  IADD3.X R15, R3, R24, RZ, P3, P4 ;  /* 0x00000018030f7210 */ /* 0x000fe40001fe84ff */
[----:B------:R-:W-:Y:S02]  /*0b40*/  IADD3 R22, P3, P4, R25, R22, R9 ;  /* 0x0000001619167210 */ /* 0x000fe40007c7e009 */
[C---:B------:R-:W-:Y:S02]  /*0b50*/  IADD3.X R21, R3.reuse, R28, RZ, P5, P6 ;  /* 0x0000001c03157210 */ /* 0x040fe40002fec4ff */
[----:B------:R-:W-:Y:S02]  /*0b60*/  CS2R R8, SRZ ;  /* 0x0000000000087805 */ /* 0x000fe4000001ff00 */
[----:B------:R-:W-:-:S02]  /*0b70*/  IADD3.X R23, R3, R23, RZ, P3, P4 ;  /* 0x0000001703177210 */ /* 0x000fc40001fe84ff */
[----:B------:R-:W-:Y:S02]  /*0b80*/  CS2R R10, SRZ ;  /* 0x00000000000a7805 */ /* 0x000fe4000001ff00 */
[----:B------:R-:W-:Y:S01]  /*0b90*/  ISETP.GE.AND P3, PT, R2, 0x80, PT ;  /* 0x000000800200780c */ /* 0x000fe20003f66270 */
[----:B0-----:R-:W-:-:S04]  /*0ba0*/  IMAD.WIDE R24, R5, 0x4, R12 ;  /* 0x0000000405187825 */ /* 0x001fc800078e020c */
[C---:B------:R-:W-:Y:S01]  /*0bb0*/  IMAD.WIDE R2, R17.reuse, 0x4, R14 ;  /* 0x0000000411027825 */ /* 0x040fe200078e020e */
[----:B------:R0:W3:Y:S03]  /*0bc0*/  @!P2 LDG.E.128 R8, desc[UR4][R24.64] ;  /* 0x000000041808a981 */ /* 0x0000e6000c1e1d00 */
[----:B------:R-:W-:Y:S01]  /*0bd0*/  IMAD.WIDE R20, R17, 0x4, R20 ;  /* 0x0000000411147825 */ /* 0x000fe200078e0214 */
[----:B------:R-:W-:-:S03]  /*0be0*/  CS2R R14, SRZ ;  /* 0x00000000000e7805 */ /* 0x000fc6000001ff00 */
[----:B------:R-:W-:Y:S01]  /*0bf0*/  IMAD.WIDE R22, R17, 0x4, R22 ;  /* 0x0000000411167825 */ /* 0x000fe200078e0216 */
[----:B0-----:R-:W-:-:S03]  /*0c00*/  CS2R R24, SRZ ;  /* 0x0000000000187805 */ /* 0x001fc6000001ff00 */
[----:B------:R-:W-:Y:S01]  /*0c10*/  IMAD.WIDE R16, R16, 0x4, R12 ;  /* 0x0000000410107825 */ /* 0x000fe200078e020c */
[----:B------:R-:W-:-:S03]  /*0c20*/  CS2R R12, SRZ ;  /* 0x00000000000c7805 */ /* 0x000fc6000001ff00 */
[----:B------:R-:W-:Y:S02]  /*0c30*/  IMAD.MOV.U32 R5, RZ, RZ, RZ ;  /* 0x000000ffff057224 */ /* 0x000fe400078e00ff */
[C---:B------:R-:W-:Y:S01]  /*0c40*/  IMAD.WIDE R2, R26.reuse, 0x4, R2 ;  /* 0x000000041a027825 */ /* 0x040fe200078e0202 */
[----:B------:R0:W4:Y:S03]  /*0c50*/  @!P3 LDG.E.128 R12, desc[UR4][R16.64] ;  /* 0x00000004100cb981 */ /* 0x000126000c1e1d00 */
[C---:B------:R-:W-:Y:S01]  /*0c60*/  IMAD.WIDE R20, R26.reuse, 0x4, R20 ;  /* 0x000000041a147825 */ /* 0x040fe200078e0214 */
[----:B------:R1:W4:Y:S03]  /*0c70*/  @P1 LDG.E.EL R25, desc[UR4][R2.64+-0x2000] ;  /* 0xffe0000402191981 */ /* 0x000326000c2e1900 */
[----:B------:R-:W-:Y:S01]  /*0c80*/  IMAD.WIDE R22, R26, 0x4, R22 ;  /* 0x000000041a167825 */ /* 0x000fe200078e0216 */
[----:B------:R-:W4:Y:S01]  /*0c90*/  @P1 LDG.E.EL R5, desc[UR4][R20.64+-0x2000] ;  /* 0xffe0000414051981 */ /* 0x000f22000c2e1900 */
[----:B------:R-:W0:Y:S03]  /*0ca0*/  LDC.64 R26, c[0x0][0x228] ;  /* 0x00008a00ff1a7b82 */ /* 0x000e260000000a00 */
[----:B------:R-:W4:Y:S01]  /*0cb0*/  @P1 LDG.E.EL R24, desc[UR4][R22.64+-0x2000] ;  /* 0xffe0000416181981 */ /* 0x000f22000c2e1900 */
[----:B-----5:R-:W-:Y:S01]  /*0cc0*/  SEL R7, R7, RZ, P0 ;  /* 0x000000ff07077207 */ /* 0x020fe20000000000 */
[----:B0-----:R-:W-:Y:S01]  /*0cd0*/  IMAD.WIDE R16, R0, 0x4, R26 ;  /* 0x0000000400107825 */ /* 0x001fe200078e021a */
[----:B------:R-:W-:-:S02]  /*0ce0*/  SEL R0, R19, RZ, P0 ;  /* 0x000000ff13007207 */ /* 0x000fc40000000000 */
[----:B------:R-:W-:Y:S02]  /*0cf0*/  SEL R27, R6, RZ, P0 ;  /* 0x000000ff061b7207 */ /* 0x000fe40000000000 */
[----:B--2---:R-:W-:Y:S02]  /*0d00*/  SEL R4, R4, RZ, P0 ;  /* 0x000000ff04047207 */ /* 0x004fe40000000000 */
[----:B-1----:R-:W-:Y:S02]  /*0d10*/  SEL R3, R18, RZ, P1 ;  /* 0x000000ff12037207 */ /* 0x002fe40000800000 */
[----:B---3--:R-:W-:Y:S02]  /*0d20*/  SEL R9, R9, RZ, !P2 ;  /* 0x000000ff09097207 */ /* 0x008fe40005000000 */
[----:B------:R-:W-:Y:S02]  /*0d30*/  SEL R8, R8, RZ, !P2 ;  /* 0x000000ff08087207 */ /* 0x000fe40005000000 */
[----:B------:R-:W-:-:S02]  /*0d40*/  SEL R9, R9, R0, !P2 ;  /* 0x0000000009097207 */ /* 0x000fc40005000000 */
[----:B------:R-:W-:Y:S02]  /*0d50*/  SEL R10, R10, RZ, !P2 ;  /* 0x000000ff0a0a7207 */ /* 0x000fe40005000000 */
[----:B------:R-:W-:Y:S02]  /*0d60*/  SEL R11, R11, RZ, !P2 ;  /* 0x000000ff0b0b7207 */ /* 0x000fe40005000000 */
[----:B------:R-:W-:Y:S02]  /*0d70*/  SEL R8, R8, R27, !P2 ;  /* 0x0000001b08087207 */ /* 0x000fe40005000000 */
[----:B------:R-:W-:Y:S02]  /*0d80*/  SEL R10, R10, R7, !P2 ;  /* 0x000000070a0a7207 */ /* 0x000fe40005000000 */
[----:B------:R-:W-:Y:S02]  /*0d90*/  SEL R11, R11, R4, !P2 ;  /* 0x000000040b0b7207 */ /* 0x000fe40005000000 */
[----:B----4-:R-:W-:-:S02]  /*0da0*/  SEL R12, R12, RZ, !P3 ;  /* 0x000000ff0c0c7207 */ /* 0x010fc40005800000 */
[----:B------:R-:W-:Y:S02]  /*0db0*/  SEL R13, R13, RZ, !P3 ;  /* 0x000000ff0d0d7207 */ /* 0x000fe40005800000 */
[----:B------:R-:W-:Y:S02]  /*0dc0*/  SEL R14, R14, RZ, !P3 ;  /* 0x000000ff0e0e7207 */ /* 0x000fe40005800000 */
[----:B------:R-:W-:Y:S02]  /*0dd0*/  SEL R0, R25, RZ, P1 ;  /* 0x000000ff19007207 */ /* 0x000fe40000800000 */
[----:B------:R-:W-:Y:S02]  /*0de0*/  SEL R5, R5, RZ, P1 ;  /* 0x000000ff05057207 */ /* 0x000fe40000800000 */
[----:B------:R-:W-:Y:S02]  /*0df0*/  SEL R15, R15, RZ, !P3 ;  /* 0x000000ff0f0f7207 */ /* 0x000fe40005800000 */
[----:B------:R-:W-:-:S02]  /*0e00*/  @P3 SEL R15, R24, RZ, P1 ;  /* 0x000000ff180f3207 */ /* 0x000fc40000800000 */
[----:B------:R-:W-:Y:S02]  /*0e10*/  SEL R12, R12, R3, !P3 ;  /* 0x000000030c0c7207 */ /* 0x000fe40005800000 */
[----:B------:R-:W-:Y:S02]  /*0e20*/  SEL R13, R13, R0, !P3 ;  /* 0x000000000d0d7207 */ /* 0x000fe40005800000 */
[----:B------:R-:W-:Y:S01]  /*0e30*/  SEL R14, R14, R5, !P3 ;  /* 0x000000050e0e7207 */ /* 0x000fe20005800000 */
[----:B------:R-:W-:Y:S04]  /*0e40*/  STG.E.128 desc[UR4][R16.64], R8 ;  /* 0x0000000810007986 */ /* 0x000fe8000c101d04 */
[----:B------:R-:W-:Y:S01]  /*0e50*/  STG.E.128 desc[UR4][R16.64+0x800], R12 ;  /* 0x0008000c10007986 */ /* 0x000fe2000c101d04 */
[----:B------:R-:W-:Y:S05]  /*0e60*/  EXIT ;  /* 0x000000000000794d */ /* 0x000fea0003800000 */
.L_x_0:
[----:B------:R-:W-:-:S00]  /*0e70*/  BRA `(.L_x_0) ;  /* 0xfffffffc00fc7947 */ /* 0x000fc0000383ffff */
[----:B------:R-:W-:-:S00]  /*0e80*/  NOP ;  /* 0x0000000000007918 */ /* 0x000fc00000000000 */
[----:B------:R-:W-:-:S00]  /*0e90*/  NOP ;  /* 0x0000000000007918 */ /* 0x000fc00000000000 */
[----:B------:R-:W-:-:S00]  /*0ea0*/  NOP ;  /* 0x0000000000007918 */ /* 0x000fc00000000000 */
[----:B------:R-:W-:-:S00]  /*0eb0*/  NOP ;  /* 0x0000000000007918 */ /* 0x000fc00000000000 */
[----:B------:R-:W-:-:S00]  /*0ec0*/  NOP ;  /* 0x0000000000007918 */ /* 0x000fc00000000000 */
[----:B------:R-:W-:-:S00]  /*0ed0*/  NOP ;  /* 0x0000000000007918 */ /* 0x000fc00000000000 */
[----:B------:R-:W-:-:S00]  /*0ee0*/  NOP ;  /* 0x0000000000007918 */ /* 0x000fc00000000000 */
[----:B------:R-:W-:-:S00]  /*0ef0*/  NOP ;  /* 0x0000000000007918 */ /* 0x000fc00000000000 */
.L_x_1:


//--------------------- .nv.constant0.triton_poi_fused_cat_25 --------------------------
	.section	.nv.constant0.triton_poi_fused_cat_25,"a",@progbits
	.sectionflags	@""
	.align	4
.nv.constant0.triton_poi_fused_cat_25:
	.zero		564
